//
// Generated by NVIDIA NVVM Compiler
//
// Compiler Build ID: CL-36424714
// Cuda compilation tools, release 13.0, V13.0.88
// Based on NVVM 20.0.0
//

.version 9.0
.target sm_100
.address_size 64

	// .globl	_Z6KMeansP6uchar4jjj
.const .align 8 .b8 centerClusters[768];

.visible .entry _Z6KMeansP6uchar4jjj(
	.param .u64 .ptr .align 1 _Z6KMeansP6uchar4jjj_param_0,
	.param .u32 _Z6KMeansP6uchar4jjj_param_1,
	.param .u32 _Z6KMeansP6uchar4jjj_param_2,
	.param .u32 _Z6KMeansP6uchar4jjj_param_3
)
{
	.reg .pred 	%p<31>;
	.reg .b16 	%rs<8>;
	.reg .b32 	%r<110>;
	.reg .b64 	%rd<21>;
	.reg .b64 	%fd<186>;

	ld.param.u64 	%rd5, [_Z6KMeansP6uchar4jjj_param_0];
	ld.param.u32 	%r37, [_Z6KMeansP6uchar4jjj_param_1];
	ld.param.u32 	%r38, [_Z6KMeansP6uchar4jjj_param_2];
	cvta.to.global.u64 	%rd1, %rd5;
	mov.u32 	%r40, %tid.x;
	mov.u32 	%r41, %ctaid.x;
	mov.u32 	%r42, %ntid.x;
	mad.lo.s32 	%r94, %r41, %r42, %r40;
	mov.u32 	%r43, %tid.y;
	mov.u32 	%r44, %ctaid.y;
	mov.u32 	%r45, %ntid.y;
	mad.lo.s32 	%r2, %r44, %r45, %r43;
	mov.u32 	%r46, %nctaid.x;
	mul.lo.s32 	%r3, %r42, %r46;
	mov.u32 	%r47, %nctaid.y;
	mul.lo.s32 	%r4, %r45, %r47;
	setp.ge.u32 	%p1, %r94, %r37;
	@%p1 bra 	$L__BB0_22;
	ld.param.u32 	%r89, [_Z6KMeansP6uchar4jjj_param_3];
	setp.gt.u32 	%p2, %r89, 1;
	@%p2 bra 	$L__BB0_2;
	bra.uni 	$L__BB0_18;
$L__BB0_2:
	ld.param.u32 	%r90, [_Z6KMeansP6uchar4jjj_param_3];
	add.s32 	%r49, %r90, -1;
	add.s32 	%r50, %r90, 7;
	and.b32  	%r51, %r50, 7;
	add.s32 	%r5, %r51, -1;
	and.b32  	%r6, %r49, 7;
	and.b32  	%r7, %r49, -8;
	and.b32  	%r8, %r50, 3;
	mov.u64 	%rd18, centerClusters;
	add.s64 	%rd9, %rd18, 104;
$L__BB0_3:
	setp.ge.u32 	%p6, %r2, %r38;
	mov.u32 	%r95, %r2;
	@%p6 bra 	$L__BB0_4;
	bra.uni 	$L__BB0_5;
$L__BB0_4:
	add.s32 	%r94, %r94, %r3;
	setp.lt.u32 	%p30, %r94, %r37;
	@%p30 bra 	$L__BB0_3;
	bra.uni 	$L__BB0_22;
$L__BB0_5:
	ld.param.u32 	%r91, [_Z6KMeansP6uchar4jjj_param_3];
	add.s32 	%r55, %r91, -2;
	setp.lt.u32 	%p7, %r55, 7;
	mad.lo.s32 	%r56, %r95, %r37, %r94;
	mul.wide.u32 	%rd8, %r56, 4;
	add.s64 	%rd2, %rd1, %rd8;
	.pragma "used_bytes_mask 7";
	ld.global.u32 	%r57, [%rd2];
	bfe.u32 	%r58, %r57, 0, 8;
	cvt.u16.u32 	%rs2, %r58;
	and.b16  	%rs3, %rs2, 255;
	bfe.u32 	%r59, %r57, 8, 8;
	cvt.u16.u32 	%rs4, %r59;
	and.b16  	%rs5, %rs4, 255;
	bfe.u32 	%r60, %r57, 16, 8;
	cvt.u16.u32 	%rs6, %r60;
	and.b16  	%rs7, %rs6, 255;
	cvt.rn.f64.u16 	%fd1, %rs3;
	ld.const.f64 	%fd12, [centerClusters];
	sub.f64 	%fd13, %fd1, %fd12;
	cvt.rn.f64.u16 	%fd2, %rs5;
	ld.const.f64 	%fd14, [centerClusters+8];
	sub.f64 	%fd15, %fd2, %fd14;
	mul.f64 	%fd16, %fd15, %fd15;
	fma.rn.f64 	%fd17, %fd13, %fd13, %fd16;
	cvt.rn.f64.u16 	%fd3, %rs7;
	ld.const.f64 	%fd18, [centerClusters+16];
	sub.f64 	%fd19, %fd3, %fd18;
	fma.rn.f64 	%fd20, %fd19, %fd19, %fd17;
	sqrt.rn.f64 	%fd184, %fd20;
	mov.b32 	%r107, 0;
	mov.b32 	%r102, 1;
	@%p7 bra 	$L__BB0_9;
	mov.b32 	%r96, 0;
	mov.u64 	%rd20, %rd9;
	mov.u32 	%r107, %r96;
$L__BB0_7:
	.pragma "nounroll";
	add.s32 	%r62, %r96, 1;
	ld.const.f64 	%fd21, [%rd20+-80];
	sub.f64 	%fd22, %fd1, %fd21;
	ld.const.f64 	%fd23, [%rd20+-72];
	sub.f64 	%fd24, %fd2, %fd23;
	mul.f64 	%fd25, %fd24, %fd24;
	fma.rn.f64 	%fd26, %fd22, %fd22, %fd25;
	ld.const.f64 	%fd27, [%rd20+-64];
	sub.f64 	%fd28, %fd3, %fd27;
	fma.rn.f64 	%fd29, %fd28, %fd28, %fd26;
	sqrt.rn.f64 	%fd30, %fd29;
	setp.lt.f64 	%p8, %fd30, %fd184;
	selp.f64 	%fd31, %fd30, %fd184, %p8;
	selp.b32 	%r63, %r62, %r107, %p8;
	ld.const.f64 	%fd32, [%rd20+-56];
	sub.f64 	%fd33, %fd1, %fd32;
	ld.const.f64 	%fd34, [%rd20+-48];
	sub.f64 	%fd35, %fd2, %fd34;
	mul.f64 	%fd36, %fd35, %fd35;
	fma.rn.f64 	%fd37, %fd33, %fd33, %fd36;
	ld.const.f64 	%fd38, [%rd20+-40];
	sub.f64 	%fd39, %fd3, %fd38;
	fma.rn.f64 	%fd40, %fd39, %fd39, %fd37;
	sqrt.rn.f64 	%fd41, %fd40;
	setp.lt.f64 	%p9, %fd41, %fd31;
	selp.f64 	%fd42, %fd41, %fd31, %p9;
	add.s32 	%r64, %r96, 2;
	selp.b32 	%r65, %r64, %r63, %p9;
	ld.const.f64 	%fd43, [%rd20+-32];
	sub.f64 	%fd44, %fd1, %fd43;
	ld.const.f64 	%fd45, [%rd20+-24];
	sub.f64 	%fd46, %fd2, %fd45;
	mul.f64 	%fd47, %fd46, %fd46;
	fma.rn.f64 	%fd48, %fd44, %fd44, %fd47;
	ld.const.f64 	%fd49, [%rd20+-16];
	sub.f64 	%fd50, %fd3, %fd49;
	fma.rn.f64 	%fd51, %fd50, %fd50, %fd48;
	sqrt.rn.f64 	%fd52, %fd51;
	setp.lt.f64 	%p10, %fd52, %fd42;
	selp.f64 	%fd53, %fd52, %fd42, %p10;
	add.s32 	%r66, %r96, 3;
	selp.b32 	%r67, %r66, %r65, %p10;
	ld.const.f64 	%fd54, [%rd20+-8];
	sub.f64 	%fd55, %fd1, %fd54;
	ld.const.f64 	%fd56, [%rd20];
	sub.f64 	%fd57, %fd2, %fd56;
	mul.f64 	%fd58, %fd57, %fd57;
	fma.rn.f64 	%fd59, %fd55, %fd55, %fd58;
	ld.const.f64 	%fd60, [%rd20+8];
	sub.f64 	%fd61, %fd3, %fd60;
	fma.rn.f64 	%fd62, %fd61, %fd61, %fd59;
	sqrt.rn.f64 	%fd63, %fd62;
	setp.lt.f64 	%p11, %fd63, %fd53;
	selp.f64 	%fd64, %fd63, %fd53, %p11;
	add.s32 	%r68, %r96, 4;
	selp.b32 	%r69, %r68, %r67, %p11;
	ld.const.f64 	%fd65, [%rd20+16];
	sub.f64 	%fd66, %fd1, %fd65;
	ld.const.f64 	%fd67, [%rd20+24];
	sub.f64 	%fd68, %fd2, %fd67;
	mul.f64 	%fd69, %fd68, %fd68;
	fma.rn.f64 	%fd70, %fd66, %fd66, %fd69;
	ld.const.f64 	%fd71, [%rd20+32];
	sub.f64 	%fd72, %fd3, %fd71;
	fma.rn.f64 	%fd73, %fd72, %fd72, %fd70;
	sqrt.rn.f64 	%fd74, %fd73;
	setp.lt.f64 	%p12, %fd74, %fd64;
	selp.f64 	%fd75, %fd74, %fd64, %p12;
	add.s32 	%r70, %r96, 5;
	selp.b32 	%r71, %r70, %r69, %p12;
	ld.const.f64 	%fd76, [%rd20+40];
	sub.f64 	%fd77, %fd1, %fd76;
	ld.const.f64 	%fd78, [%rd20+48];
	sub.f64 	%fd79, %fd2, %fd78;
	mul.f64 	%fd80, %fd79, %fd79;
	fma.rn.f64 	%fd81, %fd77, %fd77, %fd80;
	ld.const.f64 	%fd82, [%rd20+56];
	sub.f64 	%fd83, %fd3, %fd82;
	fma.rn.f64 	%fd84, %fd83, %fd83, %fd81;
	sqrt.rn.f64 	%fd85, %fd84;
	setp.lt.f64 	%p13, %fd85, %fd75;
	selp.f64 	%fd86, %fd85, %fd75, %p13;
	add.s32 	%r72, %r96, 6;
	selp.b32 	%r73, %r72, %r71, %p13;
	ld.const.f64 	%fd87, [%rd20+64];
	sub.f64 	%fd88, %fd1, %fd87;
	ld.const.f64 	%fd89, [%rd20+72];
	sub.f64 	%fd90, %fd2, %fd89;
	mul.f64 	%fd91, %fd90, %fd90;
	fma.rn.f64 	%fd92, %fd88, %fd88, %fd91;
	ld.const.f64 	%fd93, [%rd20+80];
	sub.f64 	%fd94, %fd3, %fd93;
	fma.rn.f64 	%fd95, %fd94, %fd94, %fd92;
	sqrt.rn.f64 	%fd96, %fd95;
	setp.lt.f64 	%p14, %fd96, %fd86;
	selp.f64 	%fd97, %fd96, %fd86, %p14;
	add.s32 	%r74, %r96, 7;
	selp.b32 	%r75, %r74, %r73, %p14;
	ld.const.f64 	%fd98, [%rd20+88];
	sub.f64 	%fd99, %fd1, %fd98;
	ld.const.f64 	%fd100, [%rd20+96];
	sub.f64 	%fd101, %fd2, %fd100;
	mul.f64 	%fd102, %fd101, %fd101;
	fma.rn.f64 	%fd103, %fd99, %fd99, %fd102;
	ld.const.f64 	%fd104, [%rd20+104];
	sub.f64 	%fd105, %fd3, %fd104;
	fma.rn.f64 	%fd106, %fd105, %fd105, %fd103;
	sqrt.rn.f64 	%fd107, %fd106;
	setp.lt.f64 	%p15, %fd107, %fd97;
	selp.f64 	%fd184, %fd107, %fd97, %p15;
	add.s32 	%r96, %r96, 8;
	selp.b32 	%r107, %r96, %r75, %p15;
	add.s64 	%rd20, %rd20, 192;
	setp.ne.s32 	%p16, %r96, %r7;
	@%p16 bra 	$L__BB0_7;
	add.s32 	%r102, %r96, 1;
$L__BB0_9:
	setp.eq.s32 	%p17, %r6, 0;
	@%p17 bra 	$L__BB0_17;
	setp.lt.u32 	%p18, %r5, 3;
	@%p18 bra 	$L__BB0_12;
	mul.wide.u32 	%rd11, %r102, 24;
	add.s64 	%rd13, %rd18, %rd11;
	ld.const.f64 	%fd108, [%rd13];
	sub.f64 	%fd109, %fd1, %fd108;
	ld.const.f64 	%fd110, [%rd13+8];
	sub.f64 	%fd111, %fd2, %fd110;
	mul.f64 	%fd112, %fd111, %fd111;
	fma.rn.f64 	%fd113, %fd109, %fd109, %fd112;
	ld.const.f64 	%fd114, [%rd13+16];
	sub.f64 	%fd115, %fd3, %fd114;
	fma.rn.f64 	%fd116, %fd115, %fd115, %fd113;
	sqrt.rn.f64 	%fd117, %fd116;
	setp.lt.f64 	%p19, %fd117, %fd184;
	selp.f64 	%fd118, %fd117, %fd184, %p19;
	selp.b32 	%r77, %r102, %r107, %p19;
	add.s32 	%r78, %r102, 1;
	ld.const.f64 	%fd119, [%rd13+24];
	sub.f64 	%fd120, %fd1, %fd119;
	ld.const.f64 	%fd121, [%rd13+32];
	sub.f64 	%fd122, %fd2, %fd121;
	mul.f64 	%fd123, %fd122, %fd122;
	fma.rn.f64 	%fd124, %fd120, %fd120, %fd123;
	ld.const.f64 	%fd125, [%rd13+40];
	sub.f64 	%fd126, %fd3, %fd125;
	fma.rn.f64 	%fd127, %fd126, %fd126, %fd124;
	sqrt.rn.f64 	%fd128, %fd127;
	setp.lt.f64 	%p20, %fd128, %fd118;
	selp.f64 	%fd129, %fd128, %fd118, %p20;
	selp.b32 	%r79, %r78, %r77, %p20;
	add.s32 	%r80, %r102, 2;
	ld.const.f64 	%fd130, [%rd13+48];
	sub.f64 	%fd131, %fd1, %fd130;
	ld.const.f64 	%fd132, [%rd13+56];
	sub.f64 	%fd133, %fd2, %fd132;
	mul.f64 	%fd134, %fd133, %fd133;
	fma.rn.f64 	%fd135, %fd131, %fd131, %fd134;
	ld.const.f64 	%fd136, [%rd13+64];
	sub.f64 	%fd137, %fd3, %fd136;
	fma.rn.f64 	%fd138, %fd137, %fd137, %fd135;
	sqrt.rn.f64 	%fd139, %fd138;
	setp.lt.f64 	%p21, %fd139, %fd129;
	selp.f64 	%fd140, %fd139, %fd129, %p21;
	selp.b32 	%r81, %r80, %r79, %p21;
	add.s32 	%r82, %r102, 3;
	ld.const.f64 	%fd141, [%rd13+72];
	sub.f64 	%fd142, %fd1, %fd141;
	ld.const.f64 	%fd143, [%rd13+80];
	sub.f64 	%fd144, %fd2, %fd143;
	mul.f64 	%fd145, %fd144, %fd144;
	fma.rn.f64 	%fd146, %fd142, %fd142, %fd145;
	ld.const.f64 	%fd147, [%rd13+88];
	sub.f64 	%fd148, %fd3, %fd147;
	fma.rn.f64 	%fd149, %fd148, %fd148, %fd146;
	sqrt.rn.f64 	%fd150, %fd149;
	setp.lt.f64 	%p22, %fd150, %fd140;
	selp.f64 	%fd184, %fd150, %fd140, %p22;
	selp.b32 	%r107, %r82, %r81, %p22;
	add.s32 	%r102, %r102, 4;
$L__BB0_12:
	setp.eq.s32 	%p23, %r8, 0;
	@%p23 bra 	$L__BB0_17;
	ld.param.u32 	%r92, [_Z6KMeansP6uchar4jjj_param_3];
	add.s32 	%r84, %r92, -1;
	and.b32  	%r85, %r84, 3;
	setp.eq.s32 	%p24, %r85, 1;
	@%p24 bra 	$L__BB0_15;
	mul.wide.u32 	%rd14, %r102, 24;
	add.s64 	%rd16, %rd18, %rd14;
	ld.const.f64 	%fd151, [%rd16];
	sub.f64 	%fd152, %fd1, %fd151;
	ld.const.f64 	%fd153, [%rd16+8];
	sub.f64 	%fd154, %fd2, %fd153;
	mul.f64 	%fd155, %fd154, %fd154;
	fma.rn.f64 	%fd156, %fd152, %fd152, %fd155;
	ld.const.f64 	%fd157, [%rd16+16];
	sub.f64 	%fd158, %fd3, %fd157;
	fma.rn.f64 	%fd159, %fd158, %fd158, %fd156;
	sqrt.rn.f64 	%fd160, %fd159;
	setp.lt.f64 	%p25, %fd160, %fd184;
	selp.f64 	%fd161, %fd160, %fd184, %p25;
	selp.b32 	%r86, %r102, %r107, %p25;
	add.s32 	%r87, %r102, 1;
	ld.const.f64 	%fd162, [%rd16+24];
	sub.f64 	%fd163, %fd1, %fd162;
	ld.const.f64 	%fd164, [%rd16+32];
	sub.f64 	%fd165, %fd2, %fd164;
	mul.f64 	%fd166, %fd165, %fd165;
	fma.rn.f64 	%fd167, %fd163, %fd163, %fd166;
	ld.const.f64 	%fd168, [%rd16+40];
	sub.f64 	%fd169, %fd3, %fd168;
	fma.rn.f64 	%fd170, %fd169, %fd169, %fd167;
	sqrt.rn.f64 	%fd171, %fd170;
	setp.lt.f64 	%p26, %fd171, %fd161;
	selp.f64 	%fd184, %fd171, %fd161, %p26;
	selp.b32 	%r107, %r87, %r86, %p26;
	add.s32 	%r102, %r102, 2;
$L__BB0_15:
	ld.param.u32 	%r93, [_Z6KMeansP6uchar4jjj_param_3];
	and.b32  	%r88, %r93, 1;
	setp.eq.b32 	%p27, %r88, 1;
	@%p27 bra 	$L__BB0_17;
	mul.wide.u32 	%rd17, %r102, 24;
	add.s64 	%rd19, %rd18, %rd17;
	ld.const.f64 	%fd172, [%rd19];
	sub.f64 	%fd173, %fd1, %fd172;
	ld.const.f64 	%fd174, [%rd19+8];
	sub.f64 	%fd175, %fd2, %fd174;
	mul.f64 	%fd176, %fd175, %fd175;
	fma.rn.f64 	%fd177, %fd173, %fd173, %fd176;
	ld.const.f64 	%fd178, [%rd19+16];
	sub.f64 	%fd179, %fd3, %fd178;
	fma.rn.f64 	%fd180, %fd179, %fd179, %fd177;
	sqrt.rn.f64 	%fd181, %fd180;
	setp.lt.f64 	%p28, %fd181, %fd184;
	selp.b32 	%r107, %r102, %r107, %p28;
$L__BB0_17:
	st.global.u8 	[%rd2+3], %r107;
	add.s32 	%r95, %r95, %r4;
	setp.lt.u32 	%p29, %r95, %r38;
	@%p29 bra 	$L__BB0_5;
	bra.uni 	$L__BB0_4;
$L__BB0_18:
	setp.ge.u32 	%p3, %r2, %r38;
	@%p3 bra 	$L__BB0_21;
	mov.u32 	%r109, %r2;
$L__BB0_20:
	mad.lo.s32 	%r48, %r109, %r37, %r94;
	mul.wide.u32 	%rd6, %r48, 4;
	add.s64 	%rd7, %rd1, %rd6;
	mov.b16 	%rs1, 0;
	st.global.u8 	[%rd7+3], %rs1;
	add.s32 	%r109, %r109, %r4;
	setp.lt.u32 	%p4, %r109, %r38;
	@%p4 bra 	$L__BB0_20;
$L__BB0_21:
	add.s32 	%r94, %r94, %r3;
	setp.lt.u32 	%p5, %r94, %r37;
	@%p5 bra 	$L__BB0_18;
$L__BB0_22:
	ret;

}


// ===== COMPILED SASS (sm_100) =====

	.target	sm_100

	.elftype	@"ET_EXEC"


//--------------------- .note.nv.tkinfo           --------------------------
	.section	.note.nv.tkinfo,"",@"SHT_NOTE"
	.sectionflags	@"SHF_NOTE_NV_TKINFO"
	.tkinfo
        /*0018*/ 	.word	0x00000002
        /*0030*/ 	.string	""
        /*0030*/ 	.string	"ptxas"
        /*0030*/ 	.string	"Cuda compilation tools, release 13.0, V13.0.88"
        /*0030*/ 	.string	"Build cuda_13.0.r13.0/compiler.36424714_0"
        /*0030*/ 	.string	"-arch sm_100 -m 64 "



//--------------------- .note.nv.cuinfo           --------------------------
	.section	.note.nv.cuinfo,"",@"SHT_NOTE"
	.sectionflags	@"SHF_NOTE_NV_CUINFO"
        /*0018*/ 	.short	0x0002
        /*001a*/ 	.short	0x0064
        /*001c*/ 	.short	0x0082
	.zero		2


//--------------------- .nv.info                  --------------------------
	.section	.nv.info,"",@"SHT_CUDA_INFO"
	.align	4


	//----- nvinfo : EIATTR_REGCOUNT
	.align		4
        /*0000*/ 	.byte	0x04, 0x2f
        /*0002*/ 	.short	(.L_2 - .L_1)
	.align		4
.L_1:
        /*0004*/ 	.word	index@(_Z6KMeansP6uchar4jjj)
        /*0008*/ 	.word	0x00000028


	//----- nvinfo : EIATTR_FRAME_SIZE
	.align		4
.L_2:
        /*000c*/ 	.byte	0x04, 0x11
        /*000e*/ 	.short	(.L_4 - .L_3)
	.align		4
.L_3:
        /*0010*/ 	.word	index@($__internal_0_$__cuda_sm20_dsqrt_rn_f64_mediumpath_v1)
        /*0014*/ 	.word	0x00000000


	//----- nvinfo : EIATTR_FRAME_SIZE
	.align		4
.L_4:
        /*0018*/ 	.byte	0x04, 0x11
        /*001a*/ 	.short	(.L_6 - .L_5)
	.align		4
.L_5:
        /*001c*/ 	.word	index@(_Z6KMeansP6uchar4jjj)
        /*0020*/ 	.word	0x00000000


	//----- nvinfo : EIATTR_MIN_STACK_SIZE
	.align		4
.L_6:
        /*0024*/ 	.byte	0x04, 0x12
        /*0026*/ 	.short	(.L_8 - .L_7)
	.align		4
.L_7:
        /*0028*/ 	.word	index@(_Z6KMeansP6uchar4jjj)
        /*002c*/ 	.word	0x00000000
.L_8:


//--------------------- .nv.compat                --------------------------
	.section	.nv.compat,"",@"SHT_CUDA_COMPAT_INFO"
	.align	4
        /*0000*/ 	.byte	0x02, 0x09, 0x00, 0x00, 0x02, 0x02, 0x01, 0x00, 0x02, 0x05, 0x05, 0x00, 0x03, 0x07, 0x01, 0x01
        /*0010*/ 	.byte	0x02, 0x03, 0x00, 0x00, 0x02, 0x06, 0x01, 0x00, 0x04, 0x0b, 0x08, 0x00, 0x01, 0x00, 0x00, 0x00
        /*0020*/ 	.byte	0x00, 0x00, 0x00, 0x00


//--------------------- .nv.info._Z6KMeansP6uchar4jjj --------------------------
	.section	.nv.info._Z6KMeansP6uchar4jjj,"",@"SHT_CUDA_INFO"
	.sectionflags	@""
	.align	4


	//----- nvinfo : EIATTR_CUDA_API_VERSION
	.align		4
        /*0000*/ 	.byte	0x04, 0x37
        /*0002*/ 	.short	(.L_10 - .L_9)
.L_9:
        /*0004*/ 	.word	0x00000082


	//----- nvinfo : EIATTR_KPARAM_INFO
	.align		4
.L_10:
        /*0008*/ 	.byte	0x04, 0x17
        /*000a*/ 	.short	(.L_12 - .L_11)
.L_11:
        /*000c*/ 	.word	0x00000000
        /*0010*/ 	.short	0x0003
        /*0012*/ 	.short	0x0010
        /*0014*/ 	.byte	0x00, 0xf0, 0x11, 0x00


	//----- nvinfo : EIATTR_KPARAM_INFO
	.align		4
.L_12:
        /*0018*/ 	.byte	0x04, 0x17
        /*001a*/ 	.short	(.L_14 - .L_13)
.L_13:
        /*001c*/ 	.word	0x00000000
        /*0020*/ 	.short	0x0002
        /*0022*/ 	.short	0x000c
        /*0024*/ 	.byte	0x00, 0xf0, 0x11, 0x00


	//----- nvinfo : EIATTR_KPARAM_INFO
	.align		4
.L_14:
        /*0028*/ 	.byte	0x04, 0x17
        /*002a*/ 	.short	(.L_16 - .L_15)
.L_15:
        /*002c*/ 	.word	0x00000000
        /*0030*/ 	.short	0x0001
        /*0032*/ 	.short	0x0008
        /*0034*/ 	.byte	0x00, 0xf0, 0x11, 0x00


	//----- nvinfo : EIATTR_KPARAM_INFO
	.align		4
.L_16:
        /*0038*/ 	.byte	0x04, 0x17
        /*003a*/ 	.short	(.L_18 - .L_17)
.L_17:
        /*003c*/ 	.word	0x00000000
        /*0040*/ 	.short	0x0000
        /*0042*/ 	.short	0x0000
        /*0044*/ 	.byte	0x00, 0xf5, 0x21, 0x00


	//----- nvinfo : EIATTR_SPARSE_MMA_MASK
	.align		4
.L_18:
        /*0048*/ 	.byte	0x03, 0x50
        /*004a*/ 	.short	0x0000


	//----- nvinfo : EIATTR_MAXREG_COUNT
	.align		4
        /*004c*/ 	.byte	0x03, 0x1b
        /*004e*/ 	.short	0x00ff


	//----- nvinfo : EIATTR_MERCURY_ISA_VERSION
	.align		4
        /*0050*/ 	.byte	0x03, 0x5f
        /*0052*/ 	.short	0x0101


	//----- nvinfo : EIATTR_UNUSED_LOAD_BYTE_OFFSET
	.align		4
        /*0054*/ 	.byte	0x04, 0x44
        /*0056*/ 	.short	(.L_20 - .L_19)


	//   ....[0]....
.L_19:
        /*0058*/ 	.word	0x00000390
        /*005c*/ 	.word	0x00000007


	//----- nvinfo : EIATTR_VRC_CTA_INIT_COUNT
	.align		4
.L_20:
        /*0060*/ 	.byte	0x02, 0x4a
	.zero		1
	.zero		1


	//----- nvinfo : EIATTR_EXIT_INSTR_OFFSETS
	.align		4
        /*0064*/ 	.byte	0x04, 0x1c
        /*0066*/ 	.short	(.L_22 - .L_21)


	//   ....[0]....
.L_21:
        /*0068*/ 	.word	0x000000f0


	//   ....[1]....
        /*006c*/ 	.word	0x00000260


	//   ....[2]....
        /*0070*/ 	.word	0x00002c20


	//----- nvinfo : EIATTR_CRS_STACK_SIZE
	.align		4
.L_22:
        /*0074*/ 	.byte	0x04, 0x1e
        /*0076*/ 	.short	(.L_24 - .L_23)
.L_23:
        /*0078*/ 	.word	0x00000000


	//----- nvinfo : EIATTR_CBANK_PARAM_SIZE
	.align		4
.L_24:
        /*007c*/ 	.byte	0x03, 0x19
        /*007e*/ 	.short	0x0014


	//----- nvinfo : EIATTR_PARAM_CBANK
	.align		4
        /*0080*/ 	.byte	0x04, 0x0a
        /*0082*/ 	.short	(.L_26 - .L_25)
	.align		4
.L_25:
        /*0084*/ 	.word	index@(.nv.constant0._Z6KMeansP6uchar4jjj)
        /*0088*/ 	.short	0x0380
        /*008a*/ 	.short	0x0014


	//----- nvinfo : EIATTR_SW_WAR
	.align		4
.L_26:
        /*008c*/ 	.byte	0x04, 0x36
        /*008e*/ 	.short	(.L_28 - .L_27)
.L_27:
        /*0090*/ 	.word	0x00000008
.L_28:


//--------------------- .nv.callgraph             --------------------------
	.section	.nv.callgraph,"",@"SHT_CUDA_CALLGRAPH"
	.align	4
	.sectionentsize	8
	.align		4
        /*0000*/ 	.word	0x00000000
	.align		4
        /*0004*/ 	.word	0xffffffff
	.align		4
        /*0008*/ 	.word	0x00000000
	.align		4
        /*000c*/ 	.word	0xfffffffe
	.align		4
        /*0010*/ 	.word	0x00000000
	.align		4
        /*0014*/ 	.word	0xfffffffd
	.align		4
        /*0018*/ 	.word	0x00000000
	.align		4
        /*001c*/ 	.word	0xfffffffc


//--------------------- .nv.constant3             --------------------------
	.section	.nv.constant3,"a",@progbits
	.align	8
.nv.constant3:
	.type		centerClusters,@object
	.size		centerClusters,(.L_0 - centerClusters)
centerClusters:
	.zero		768
.L_0:


//--------------------- .text._Z6KMeansP6uchar4jjj --------------------------
	.section	.text._Z6KMeansP6uchar4jjj,"ax",@progbits
	.align	128
        .global         _Z6KMeansP6uchar4jjj
        .type           _Z6KMeansP6uchar4jjj,@function
        .size           _Z6KMeansP6uchar4jjj,(.L_x_52 - _Z6KMeansP6uchar4jjj)
        .other          _Z6KMeansP6uchar4jjj,@"STO_CUDA_ENTRY STV_DEFAULT"
_Z6KMeansP6uchar4jjj:
.text._Z6KMeansP6uchar4jjj:
[----:B------:R-:W-:Y:S01]  /*0000*/  LDC R1, c[0x0][0x37c] ;  /* 0x0000df00ff017b82 */ /* 0x000fe20000000800 */
[----:B------:R-:W0:Y:S07]  /*0010*/  S2R R5, SR_TID.X ;  /* 0x0000000000057919 */ /* 0x000e2e0000002100 */
[----:B------:R-:W0:Y:S01]  /*0020*/  S2UR UR4, SR_CTAID.X ;  /* 0x00000000000479c3 */ /* 0x000e220000002500 */
[----:B------:R-:W1:Y:S01]  /*0030*/  LDCU UR8, c[0x0][0x388] ;  /* 0x00007100ff0877ac */ /* 0x000e620008000800 */
[----:B------:R-:W2:Y:S06]  /*0040*/  S2R R6, SR_TID.Y ;  /* 0x0000000000067919 */ /* 0x000eac0000002200 */
[----:B------:R-:W0:Y:S08]  /*0050*/  LDC R4, c[0x0][0x360] ;  /* 0x0000d800ff047b82 */ /* 0x000e300000000800 */
[----:B------:R-:W2:Y:S08]  /*0060*/  S2UR UR5, SR_CTAID.Y ;  /* 0x00000000000579c3 */ /* 0x000eb00000002600 */
[----:B------:R-:W2:Y:S01]  /*0070*/  LDC R7, c[0x0][0x364] ;  /* 0x0000d900ff077b82 */ /* 0x000ea20000000800 */
[----:B------:R-:W3:Y:S01]  /*0080*/  LDCU UR6, c[0x0][0x370] ;  /* 0x00006e00ff0677ac */ /* 0x000ee20008000800 */
[----:B------:R-:W4:Y:S01]  /*0090*/  LDCU UR7, c[0x0][0x374] ;  /* 0x00006e80ff0777ac */ /* 0x000f220008000800 */
[----:B0-----:R-:W-:-:S05]  /*00a0*/  IMAD R5, R4, UR4, R5 ;  /* 0x0000000404057c24 */ /* 0x001fca000f8e0205 */
[----:B-1----:R-:W-:Y:S01]  /*00b0*/  ISETP.GE.U32.AND P0, PT, R5, UR8, PT ;  /* 0x0000000805007c0c */ /* 0x002fe2000bf06070 */
[----:B---3--:R-:W-:Y:S02]  /*00c0*/  IMAD R4, R4, UR6, RZ ;  /* 0x0000000604047c24 */ /* 0x008fe4000f8e02ff */
[C---:B--2---:R-:W-:Y:S02]  /*00d0*/  IMAD R6, R7.reuse, UR5, R6 ;  /* 0x0000000507067c24 */ /* 0x044fe4000f8e0206 */
[----:B----4-:R-:W-:-:S08]  /*00e0*/  IMAD R7, R7, UR7, RZ ;  /* 0x0000000707077c24 */ /* 0x010fd0000f8e02ff */
[----:B------:R-:W-:Y:S05]  /*00f0*/  @P0 EXIT ;  /* 0x000000000000094d */ /* 0x000fea0003800000 */
[----:B------:R-:W0:Y:S01]  /*0100*/  LDCU UR4, c[0x0][0x390] ;  /* 0x00007200ff0477ac */ /* 0x000e220008000800 */
[----:B------:R-:W1:Y:S01]  /*0110*/  LDCU.64 UR8, c[0x0][0x358] ;  /* 0x00006b00ff0877ac */ /* 0x000e620008000a00 */
[----:B0-----:R-:W-:-:S09]  /*0120*/  UISETP.GT.U32.AND UP0, UPT, UR4, 0x1, UPT ;  /* 0x000000010400788c */ /* 0x001fd2000bf04070 */
[----:B-1----:R-:W-:Y:S05]  /*0130*/  BRA.U UP0, `(.L_x_0) ;  /* 0x00000001004c7547 */ /* 0x002fea000b800000 */
.L_x_4:
[----:B------:R-:W0:Y:S01]  /*0140*/  LDC R11, c[0x0][0x38c] ;  /* 0x0000e300ff0b7b82 */ /* 0x000e220000000800 */
[----:B------:R-:W-:Y:S01]  /*0150*/  BSSY.RECONVERGENT B0, `(.L_x_1) ;  /* 0x000000c000007945 */ /* 0x000fe20003800200 */
[----:B0-----:R-:W-:-:S13]  /*0160*/  ISETP.GE.U32.AND P0, PT, R6, R11, PT ;  /* 0x0000000b0600720c */ /* 0x001fda0003f06070 */
[----:B------:R-:W-:Y:S05]  /*0170*/  @P0 BRA `(.L_x_2) ;  /* 0x0000000000240947 */ /* 0x000fea0003800000 */
[----:B------:R-:W0:Y:S01]  /*0180*/  LDC R10, c[0x0][0x388] ;  /* 0x0000e200ff0a7b82 */ /* 0x000e220000000800 */
[----:B------:R-:W-:-:S07]  /*0190*/  IMAD.MOV.U32 R0, RZ, RZ, R6 ;  /* 0x000000ffff007224 */ /* 0x000fce00078e0006 */
[----:B------:R-:W1:Y:S02]  /*01a0*/  LDC.64 R8, c[0x0][0x380] ;  /* 0x0000e000ff087b82 */ /* 0x000e640000000a00 */
.L_x_3:
[----:B0-----:R-:W-:Y:S02]  /*01b0*/  IMAD R3, R0, R10, R5 ;  /* 0x0000000a00037224 */ /* 0x001fe400078e0205 */
[----:B------:R-:W-:Y:S02]  /*01c0*/  IMAD.IADD R0, R7, 0x1, R0 ;  /* 0x0000000107007824 */ /* 0x000fe400078e0200 */
[----:B-1----:R-:W-:-:S03]  /*01d0*/  IMAD.WIDE.U32 R2, R3, 0x4, R8 ;  /* 0x0000000403027825 */ /* 0x002fc600078e0008 */
[----:B------:R-:W-:Y:S02]  /*01e0*/  ISETP.GE.U32.AND P0, PT, R0, R11, PT ;  /* 0x0000000b0000720c */ /* 0x000fe40003f06070 */
[----:B------:R2:W-:Y:S11]  /*01f0*/  STG.E.U8 desc[UR8][R2.64+0x3], RZ ;  /* 0x000003ff02007986 */ /* 0x0005f6000c101108 */
[----:B--2---:R-:W-:Y:S05]  /*0200*/  @!P0 BRA `(.L_x_3) ;  /* 0xfffffffc00e88947 */ /* 0x004fea000383ffff */
.L_x_2:
[----:B------:R-:W-:Y:S05]  /*0210*/  BSYNC.RECONVERGENT B0 ;  /* 0x0000000000007941 */ /* 0x000fea0003800200 */
.L_x_1:
[----:B------:R-:W0:Y:S01]  /*0220*/  LDCU UR4, c[0x0][0x388] ;  /* 0x00007100ff0477ac */ /* 0x000e220008000800 */
[----:B------:R-:W-:-:S05]  /*0230*/  IMAD.IADD R5, R4, 0x1, R5 ;  /* 0x0000000104057824 */ /* 0x000fca00078e0205 */
[----:B0-----:R-:W-:-:S13]  /*0240*/  ISETP.GE.U32.AND P0, PT, R5, UR4, PT ;  /* 0x0000000405007c0c */ /* 0x001fda000bf06070 */
[----:B------:R-:W-:Y:S05]  /*0250*/  @!P0 BRA `(.L_x_4) ;  /* 0xfffffffc00b88947 */ /* 0x000fea000383ffff */
[----:B------:R-:W-:Y:S05]  /*0260*/  EXIT ;  /* 0x000000000000794d */ /* 0x000fea0003800000 */
.L_x_0:
[----:B------:R-:W-:Y:S02]  /*0270*/  UIADD3 UR5, UPT, UPT, UR4, -0x1, URZ ;  /* 0xffffffff04057890 */ /* 0x000fe4000fffe0ff */
[----:B------:R-:W-:-:S04]  /*0280*/  UIADD3 UR6, UPT, UPT, UR4, 0x7, URZ ;  /* 0x0000000704067890 */ /* 0x000fc8000fffe0ff */
[----:B------:R-:W-:Y:S01]  /*0290*/  MOV R3, UR5 ;  /* 0x0000000500037c02 */ /* 0x000fe20008000f00 */
[----:B------:R-:W-:-:S03]  /*02a0*/  ULOP3.LUT UR4, UR6, 0x7, URZ, 0xc0, !UPT ;  /* 0x0000000706047892 */ /* 0x000fc6000f8ec0ff */
[----:B------:R-:W-:Y:S01]  /*02b0*/  LOP3.LUT R2, R3, 0xfffffff8, RZ, 0xc0, !PT ;  /* 0xfffffff803027812 */ /* 0x000fe200078ec0ff */
[----:B------:R-:W-:-:S12]  /*02c0*/  UIADD3 UR4, UPT, UPT, UR4, -0x1, URZ ;  /* 0xffffffff04047890 */ /* 0x000fd8000fffe0ff */
.L_x_46:
[----:B0-----:R-:W0:Y:S01]  /*02d0*/  LDCU UR5, c[0x0][0x38c] ;  /* 0x00007180ff0577ac */ /* 0x001e220008000800 */
[----:B------:R-:W-:Y:S01]  /*02e0*/  BSSY.RECONVERGENT B0, `(.L_x_5) ;  /* 0x000028f000007945 */ /* 0x000fe20003800200 */
[----:B0-----:R-:W-:-:S13]  /*02f0*/  ISETP.GE.U32.AND P0, PT, R6, UR5, PT ;  /* 0x0000000506007c0c */ /* 0x001fda000bf06070 */
[----:B------:R-:W-:Y:S05]  /*0300*/  @P0 BRA `(.L_x_6) ;  /* 0x0000002800300947 */ /* 0x000fea0003800000 */
[----:B------:R-:W-:-:S07]  /*0310*/  IMAD.MOV.U32 R0, RZ, RZ, R6 ;  /* 0x000000ffff007224 */ /* 0x000fce00078e0006 */
.L_x_45:
[----:B0-----:R-:W0:Y:S01]  /*0320*/  LDC.64 R18, c[0x0][0x380] ;  /* 0x0000e000ff127b82 */ /* 0x001e220000000a00 */
[----:B------:R-:W1:Y:S01]  /*0330*/  LDCU.64 UR16, c[0x0][0x388] ;  /* 0x00007100ff1077ac */ /* 0x000e620008000a00 */
[----:B------:R-:W2:Y:S06]  /*0340*/  LDCU.128 UR12, c[0x3][URZ] ;  /* 0x00c00000ff0c77ac */ /* 0x000eac0008000c00 */
[----:B------:R-:W3:Y:S01]  /*0350*/  LDC R24, c[0x0][0x390] ;  /* 0x0000e400ff187b82 */ /* 0x000ee20000000800 */
[----:B------:R-:W4:Y:S01]  /*0360*/  LDCU.64 UR10, c[0x3][0x10] ;  /* 0x00c00200ff0a77ac */ /* 0x000f220008000a00 */
[----:B-1----:R-:W-:-:S04]  /*0370*/  IMAD R9, R0, UR16, R5 ;  /* 0x0000001000097c24 */ /* 0x002fc8000f8e0205 */
[----:B0-----:R-:W-:-:S05]  /*0380*/  IMAD.WIDE.U32 R18, R9, 0x4, R18 ;  /* 0x0000000409127825 */ /* 0x001fca00078e0012 */
[----:B------:R-:W5:Y:S01]  /*0390*/  LDG.E R22, desc[UR8][R18.64] ;  /* 0x0000000812167981 */ /* 0x000f62000c1e1900 */
[----:B------:R-:W-:Y:S01]  /*03a0*/  IMAD.IADD R0, R7, 0x1, R0 ;  /* 0x0000000107007824 */ /* 0x000fe200078e0200 */
[----:B------:R-:W-:Y:S01]  /*03b0*/  BSSY.RECONVERGENT B2, `(.L_x_7) ;  /* 0x0000023000027945 */ /* 0x000fe20003800200 */
[----:B---3--:R-:W-:-:S03]  /*03c0*/  VIADD R24, R24, 0xfffffffe ;  /* 0xfffffffe18187836 */ /* 0x008fc60000000000 */
[----:B------:R-:W-:Y:S02]  /*03d0*/  ISETP.GE.U32.AND P1, PT, R0, UR17, PT ;  /* 0x0000001100007c0c */ /* 0x000fe4000bf26070 */
[----:B------:R-:W-:Y:S01]  /*03e0*/  ISETP.GE.U32.AND P0, PT, R24, 0x7, PT ;  /* 0x000000071800780c */ /* 0x000fe20003f06070 */
[----:B-----5:R-:W2:Y:S08]  /*03f0*/  I2F.F64.U8 R16, R22.B1 ;  /* 0x1000001600107312 */ /* 0x020eb00000001800 */
[----:B------:R-:W0:Y:S01]  /*0400*/  I2F.F64.U8 R14, R22 ;  /* 0x00000016000e7312 */ /* 0x000e220000001800 */
[----:B--2---:R-:W-:-:S07]  /*0410*/  DADD R10, R16, -UR14 ;  /* 0x8000000e100a7e29 */ /* 0x004fce0008000000 */
[----:B------:R-:W4:Y:S01]  /*0420*/  I2F.F64.U8 R12, R22.B2 ;  /* 0x20000016000c7312 */ /* 0x000f220000001800 */
[----:B0-----:R-:W-:Y:S02]  /*0430*/  DADD R8, R14, -UR12 ;  /* 0x8000000c0e087e29 */ /* 0x001fe40008000000 */
[----:B------:R-:W-:Y:S02]  /*0440*/  DMUL R10, R10, R10 ;  /* 0x0000000a0a0a7228 */ /* 0x000fe40000000000 */
[----:B----4-:R-:W-:-:S06]  /*0450*/  DADD R30, R12, -UR10 ;  /* 0x8000000a0c1e7e29 */ /* 0x010fcc0008000000 */
[----:B------:R-:W-:-:S08]  /*0460*/  DFMA R10, R8, R8, R10 ;  /* 0x00000008080a722b */ /* 0x000fd0000000000a */
[----:B------:R-:W-:Y:S01]  /*0470*/  DFMA R30, R30, R30, R10 ;  /* 0x0000001e1e1e722b */ /* 0x000fe2000000000a */
[----:B------:R-:W-:Y:S01]  /*0480*/  IMAD.MOV.U32 R10, RZ, RZ, 0x0 ;  /* 0x00000000ff0a7424 */ /* 0x000fe200078e00ff */
[----:B------:R-:W-:-:S04]  /*0490*/  MOV R11, 0x3fd80000 ;  /* 0x3fd80000000b7802 */ /* 0x000fc80000000f00 */
[----:B------:R-:W0:Y:S04]  /*04a0*/  MUFU.RSQ64H R21, R31 ;  /* 0x0000001f00157308 */ /* 0x000e280000001c00 */
[----:B------:R-:W-:-:S05]  /*04b0*/  VIADD R20, R31, 0xfcb00000 ;  /* 0xfcb000001f147836 */ /* 0x000fca0000000000 */
[----:B------:R-:W-:Y:S01]  /*04c0*/  ISETP.GE.U32.AND P2, PT, R20, 0x7ca00000, PT ;  /* 0x7ca000001400780c */ /* 0x000fe20003f46070 */
[----:B0-----:R-:W-:-:S08]  /*04d0*/  DMUL R8, R20, R20 ;  /* 0x0000001414087228 */ /* 0x001fd00000000000 */
[----:B------:R-:W-:-:S08]  /*04e0*/  DFMA R8, R30, -R8, 1 ;  /* 0x3ff000001e08742b */ /* 0x000fd00000000808 */
[----:B------:R-:W-:Y:S02]  /*04f0*/  DFMA R10, R8, R10, 0.5 ;  /* 0x3fe00000080a742b */ /* 0x000fe4000000000a */
[----:B------:R-:W-:-:S08]  /*0500*/  DMUL R8, R20, R8 ;  /* 0x0000000814087228 */ /* 0x000fd00000000000 */
[----:B------:R-:W-:-:S08]  /*0510*/  DFMA R8, R10, R8, R20 ;  /* 0x000000080a08722b */ /* 0x000fd00000000014 */
[----:B------:R-:W-:Y:S02]  /*0520*/  DMUL R10, R30, R8 ;  /* 0x000000081e0a7228 */ /* 0x000fe40000000000 */
[----:B------:R-:W-:Y:S01]  /*0530*/  VIADD R25, R9, 0xfff00000 ;  /* 0xfff0000009197836 */ /* 0x000fe20000000000 */
[----:B------:R-:W-:-:S05]  /*0540*/  MOV R24, R8 ;  /* 0x0000000800187202 */ /* 0x000fca0000000f00 */
[----:B------:R-:W-:-:S08]  /*0550*/  DFMA R22, R10, -R10, R30 ;  /* 0x8000000a0a16722b */ /* 0x000fd0000000001e */
[----:B------:R-:W-:Y:S01]  /*0560*/  DFMA R32, R22, R24, R10 ;  /* 0x000000181620722b */ /* 0x000fe2000000000a */
[----:B------:R-:W-:Y:S10]  /*0570*/  @!P2 BRA `(.L_x_8) ;  /* 0x000000000018a947 */ /* 0x000ff40003800000 */
[----:B------:R-:W-:Y:S01]  /*0580*/  IMAD.MOV.U32 R24, RZ, RZ, R8 ;  /* 0x000000ffff187224 */ /* 0x000fe200078e0008 */
[----:B------:R-:W-:Y:S01]  /*0590*/  MOV R8, 0x5c0 ;  /* 0x000005c000087802 */ /* 0x000fe20000000f00 */
[----:B------:R-:W-:-:S07]  /*05a0*/  IMAD.MOV.U32 R21, RZ, RZ, R31 ;  /* 0x000000ffff157224 */ /* 0x000fce00078e001f */
[----:B------:R-:W-:Y:S05]  /*05b0*/  CALL.REL.NOINC `($__internal_0_$__cuda_sm20_dsqrt_rn_f64_mediumpath_v1) ;  /* 0x00000024009c7944 */ /* 0x000fea0003c00000 */
[----:B------:R-:W-:Y:S01]  /*05c0*/  IMAD.MOV.U32 R32, RZ, RZ, R10 ;  /* 0x000000ffff207224 */ /* 0x000fe200078e000a */
[----:B------:R-:W-:-:S07]  /*05d0*/  MOV R33, R11 ;  /* 0x0000000b00217202 */ /* 0x000fce0000000f00 */
.L_x_8:
[----:B------:R-:W-:Y:S05]  /*05e0*/  BSYNC.RECONVERGENT B2 ;  /* 0x0000000000027941 */ /* 0x000fea0003800200 */
.L_x_7:
[----:B------:R-:W-:Y:S02]  /*05f0*/  IMAD.MOV.U32 R28, RZ, RZ, RZ ;  /* 0x000000ffff1c7224 */ /* 0x000fe400078e00ff */
[----:B------:R-:W-:Y:S01]  /*0600*/  IMAD.MOV.U32 R9, RZ, RZ, 0x1 ;  /* 0x00000001ff097424 */ /* 0x000fe200078e00ff */
[----:B------:R-:W-:Y:S06]  /*0610*/  @!P0 BRA `(.L_x_9) ;  /* 0x0000001000e48947 */ /* 0x000fec0003800000 */
[----:B------:R-:W-:Y:S02]  /*0620*/  HFMA2 R26, -RZ, RZ, 0, 6.198883056640625e-06 ;  /* 0x00000068ff1a7431 */ /* 0x000fe400000001ff */
[----:B------:R-:W-:Y:S02]  /*0630*/  IMAD.MOV.U32 R9, RZ, RZ, RZ ;  /* 0x000000ffff097224 */ /* 0x000fe400078e00ff */
[----:B------:R-:W-:-:S07]  /*0640*/  IMAD.MOV.U32 R28, RZ, RZ, RZ ;  /* 0x000000ffff1c7224 */ /* 0x000fce00078e00ff */
.L_x_26:
[----:B------:R-:W0:Y:S01]  /*0650*/  LDC.64 R22, c[0x3][R26+-0x48] ;  /* 0x00ffee001a167b82 */ /* 0x000e220000000a00 */
[----:B------:R-:W-:Y:S01]  /*0660*/  BSSY.RECONVERGENT B2, `(.L_x_10) ;  /* 0x0000021000027945 */ /* 0x000fe20003800200 */
[----:B------:R-:W-:-:S06]  /*0670*/  VIADD R27, R9, 0x1 ;  /* 0x00000001091b7836 */ /* 0x000fcc0000000000 */
[----:B------:R-:W1:Y:S08]  /*0680*/  LDC.64 R10, c[0x3][R26+-0x50] ;  /* 0x00ffec001a0a7b82 */ /* 0x000e700000000a00 */
[----:B------:R-:W2:Y:S01]  /*0690*/  LDC.64 R20, c[0x3][R26+-0x40] ;  /* 0x00fff0001a147b82 */ /* 0x000ea20000000a00 */
[----:B0-----:R-:W-:Y:S02]  /*06a0*/  DADD R22, R16, -R22 ;  /* 0x0000000010167229 */ /* 0x001fe40000000816 */
[----:B-1----:R-:W-:-:S06]  /*06b0*/  DADD R10, R14, -R10 ;  /* 0x000000000e0a7229 */ /* 0x002fcc000000080a */
[----:B------:R-:W-:Y:S02]  /*06c0*/  DMUL R22, R22, R22 ;  /* 0x0000001616167228 */ /* 0x000fe40000000000 */
[----:B--2---:R-:W-:-:S06]  /*06d0*/  DADD R20, R12, -R20 ;  /* 0x000000000c147229 */ /* 0x004fcc0000000814 */
[----:B------:R-:W-:Y:S01]  /*06e0*/  DFMA R22, R10, R10, R22 ;  /* 0x0000000a0a16722b */ /* 0x000fe20000000016 */
[----:B------:R-:W-:Y:S01]  /*06f0*/  IMAD.MOV.U32 R10, RZ, RZ, 0x0 ;  /* 0x00000000ff0a7424 */ /* 0x000fe200078e00ff */
[----:B------:R-:W-:-:S06]  /*0700*/  MOV R11, 0x3fd80000 ;  /* 0x3fd80000000b7802 */ /* 0x000fcc0000000f00 */
[----:B------:R-:W-:-:S06]  /*0710*/  DFMA R34, R20, R20, R22 ;  /* 0x000000141422722b */ /* 0x000fcc0000000016 */
        /* <DEDUP_REMOVED lines=9> */
[----:B------:R-:W-:Y:S02]  /*07b0*/  VIADD R25, R37, 0xfff00000 ;  /* 0xfff0000025197836 */ /* 0x000fe40000000000 */
[----:B------:R-:W-:-:S04]  /*07c0*/  IMAD.MOV.U32 R24, RZ, RZ, R36 ;  /* 0x000000ffff187224 */ /* 0x000fc800078e0024 */
[----:B------:R-:W-:-:S08]  /*07d0*/  DFMA R22, R10, -R10, R34 ;  /* 0x8000000a0a16722b */ /* 0x000fd00000000022 */
[----:B------:R-:W-:Y:S01]  /*07e0*/  DFMA R30, R22, R24, R10 ;  /* 0x00000018161e722b */ /* 0x000fe2000000000a */
[----:B------:R-:W-:Y:S10]  /*07f0*/  @!P0 BRA `(.L_x_11) ;  /* 0x00000000001c8947 */ /* 0x000ff40003800000 */
[----:B------:R-:W-:Y:S01]  /*0800*/  MOV R24, R36 ;  /* 0x0000002400187202 */ /* 0x000fe20000000f00 */
[----:B------:R-:W-:Y:S01]  /*0810*/  IMAD.MOV.U32 R30, RZ, RZ, R34 ;  /* 0x000000ffff1e7224 */ /* 0x000fe200078e0022 */
[----:B------:R-:W-:Y:S01]  /*0820*/  MOV R8, 0x850 ;  /* 0x0000085000087802 */ /* 0x000fe20000000f00 */
[----:B------:R-:W-:-:S07]  /*0830*/  IMAD.MOV.U32 R21, RZ, RZ, R35 ;  /* 0x000000ffff157224 */ /* 0x000fce00078e0023 */
[----:B------:R-:W-:Y:S05]  /*0840*/  CALL.REL.NOINC `($__internal_0_$__cuda_sm20_dsqrt_rn_f64_mediumpath_v1) ;  /* 0x0000002000f87944 */ /* 0x000fea0003c00000 */
[----:B------:R-:W-:Y:S01]  /*0850*/  IMAD.MOV.U32 R30, RZ, RZ, R10 ;  /* 0x000000ffff1e7224 */ /* 0x000fe200078e000a */
[----:B------:R-:W-:-:S07]  /*0860*/  MOV R31, R11 ;  /* 0x0000000b001f7202 */ /* 0x000fce0000000f00 */
.L_x_11:
[----:B------:R-:W-:Y:S05]  /*0870*/  BSYNC.RECONVERGENT B2 ;  /* 0x0000000000027941 */ /* 0x000fea0003800200 */
.L_x_10:
[----:B------:R-:W0:Y:S01]  /*0880*/  LDC.64 R10, c[0x3][R26+-0x30] ;  /* 0x00fff4001a0a7b82 */ /* 0x000e220000000a00 */
[----:B------:R-:W-:Y:S01]  /*0890*/  DSETP.GEU.AND P0, PT, R30, R32, PT ;  /* 0x000000201e00722a */ /* 0x000fe20003f0e000 */
[----:B------:R-:W-:Y:S05]  /*08a0*/  BSSY.RECONVERGENT B2, `(.L_x_12) ;  /* 0x0000023000027945 */ /* 0x000fea0003800200 */
[----:B------:R-:W-:Y:S01]  /*08b0*/  FSEL R32, R30, R32, !P0 ;  /* 0x000000201e207208 */ /* 0x000fe20004000000 */
[----:B------:R-:W1:Y:S01]  /*08c0*/  LDC.64 R20, c[0x3][R26+-0x38] ;  /* 0x00fff2001a147b82 */ /* 0x000e620000000a00 */
[----:B------:R-:W-:Y:S02]  /*08d0*/  FSEL R33, R31, R33, !P0 ;  /* 0x000000211f217208 */ /* 0x000fe40004000000 */
[----:B------:R-:W-:-:S05]  /*08e0*/  SEL R28, R27, R28, !P0 ;  /* 0x0000001c1b1c7207 */ /* 0x000fca0004000000 */
[----:B------:R-:W2:Y:S01]  /*08f0*/  LDC.64 R34, c[0x3][R26+-0x28] ;  /* 0x00fff6001a227b82 */ /* 0x000ea20000000a00 */
[----:B0-----:R-:W-:Y:S02]  /*0900*/  DADD R10, R16, -R10 ;  /* 0x00000000100a7229 */ /* 0x001fe4000000080a */
[----:B-1----:R-:W-:-:S06]  /*0910*/  DADD R20, R14, -R20 ;  /* 0x000000000e147229 */ /* 0x002fcc0000000814 */
[----:B------:R-:W-:Y:S02]  /*0920*/  DMUL R10, R10, R10 ;  /* 0x0000000a0a0a7228 */ /* 0x000fe40000000000 */
[----:B--2---:R-:W-:-:S06]  /*0930*/  DADD R34, R12, -R34 ;  /* 0x000000000c227229 */ /* 0x004fcc0000000822 */
[----:B------:R-:W-:-:S08]  /*0940*/  DFMA R10, R20, R20, R10 ;  /* 0x00000014140a722b */ /* 0x000fd0000000000a */
[----:B------:R-:W-:Y:S01]  /*0950*/  DFMA R34, R34, R34, R10 ;  /* 0x000000222222722b */ /* 0x000fe2000000000a */
[----:B------:R-:W-:Y:S02]  /*0960*/  IMAD.MOV.U32 R10, RZ, RZ, 0x0 ;  /* 0x00000000ff0a7424 */ /* 0x000fe400078e00ff */
[----:B------:R-:W-:-:S03]  /*0970*/  IMAD.MOV.U32 R11, RZ, RZ, 0x3fd80000 ;  /* 0x3fd80000ff0b7424 */ /* 0x000fc600078e00ff */
        /* <DEDUP_REMOVED lines=9> */
[----:B------:R-:W-:Y:S01]  /*0a10*/  IADD3 R25, PT, PT, R37, -0x100000, RZ ;  /* 0xfff0000025197810 */ /* 0x000fe20007ffe0ff */
[----:B------:R-:W-:-:S05]  /*0a20*/  IMAD.MOV.U32 R24, RZ, RZ, R36 ;  /* 0x000000ffff187224 */ /* 0x000fca00078e0024 */
[----:B------:R-:W-:-:S08]  /*0a30*/  DFMA R22, R10, -R10, R34 ;  /* 0x8000000a0a16722b */ /* 0x000fd00000000022 */
[----:B------:R-:W-:Y:S01]  /*0a40*/  DFMA R30, R22, R24, R10 ;  /* 0x00000018161e722b */ /* 0x000fe2000000000a */
[----:B------:R-:W-:Y:S10]  /*0a50*/  @!P2 BRA `(.L_x_13) ;  /* 0x00000000001ca947 */ /* 0x000ff40003800000 */
[----:B------:R-:W-:Y:S01]  /*0a60*/  IMAD.MOV.U32 R24, RZ, RZ, R36 ;  /* 0x000000ffff187224 */ /* 0x000fe200078e0024 */
[----:B------:R-:W-:Y:S01]  /*0a70*/  MOV R21, R35 ;  /* 0x0000002300157202 */ /* 0x000fe20000000f00 */
[----:B------:R-:W-:Y:S01]  /*0a80*/  IMAD.MOV.U32 R30, RZ, RZ, R34 ;  /* 0x000000ffff1e7224 */ /* 0x000fe200078e0022 */
[----:B------:R-:W-:-:S07]  /*0a90*/  MOV R8, 0xab0 ;  /* 0x00000ab000087802 */ /* 0x000fce0000000f00 */
[----:B------:R-:W-:Y:S05]  /*0aa0*/  CALL.REL.NOINC `($__internal_0_$__cuda_sm20_dsqrt_rn_f64_mediumpath_v1) ;  /* 0x0000002000607944 */ /* 0x000fea0003c00000 */
[----:B------:R-:W-:Y:S02]  /*0ab0*/  IMAD.MOV.U32 R30, RZ, RZ, R10 ;  /* 0x000000ffff1e7224 */ /* 0x000fe400078e000a */
[----:B------:R-:W-:-:S07]  /*0ac0*/  IMAD.MOV.U32 R31, RZ, RZ, R11 ;  /* 0x000000ffff1f7224 */ /* 0x000fce00078e000b */
.L_x_13:
[----:B------:R-:W-:Y:S05]  /*0ad0*/  BSYNC.RECONVERGENT B2 ;  /* 0x0000000000027941 */ /* 0x000fea0003800200 */
.L_x_12:
[----:B------:R-:W0:Y:S01]  /*0ae0*/  LDC.64 R10, c[0x3][R26+-0x18] ;  /* 0x00fffa001a0a7b82 */ /* 0x000e220000000a00 */
[----:B------:R-:W-:Y:S01]  /*0af0*/  DSETP.GEU.AND P0, PT, R30, R32, PT ;  /* 0x000000201e00722a */ /* 0x000fe20003f0e000 */
[----:B------:R-:W-:Y:S05]  /*0b00*/  BSSY.RECONVERGENT B2, `(.L_x_14) ;  /* 0x0000023000027945 */ /* 0x000fea0003800200 */
[----:B------:R-:W-:Y:S01]  /*0b10*/  FSEL R32, R30, R32, !P0 ;  /* 0x000000201e207208 */ /* 0x000fe20004000000 */
[----:B------:R-:W1:Y:S01]  /*0b20*/  LDC.64 R20, c[0x3][R26+-0x20] ;  /* 0x00fff8001a147b82 */ /* 0x000e620000000a00 */
[----:B------:R-:W-:-:S06]  /*0b30*/  FSEL R33, R31, R33, !P0 ;  /* 0x000000211f217208 */ /* 0x000fcc0004000000 */
[----:B------:R-:W-:Y:S01]  /*0b40*/  @!P0 VIADD R28, R9, 0x2 ;  /* 0x00000002091c8836 */ /* 0x000fe20000000000 */
[----:B------:R-:W2:Y:S01]  /*0b50*/  LDC.64 R34, c[0x3][R26+-0x10] ;  /* 0x00fffc001a227b82 */ /* 0x000ea20000000a00 */
[----:B0-----:R-:W-:Y:S02]  /*0b60*/  DADD R10, R16, -R10 ;  /* 0x00000000100a7229 */ /* 0x001fe4000000080a */
[----:B-1----:R-:W-:-:S06]  /*0b70*/  DADD R20, R14, -R20 ;  /* 0x000000000e147229 */ /* 0x002fcc0000000814 */
[----:B------:R-:W-:Y:S02]  /*0b80*/  DMUL R10, R10, R10 ;  /* 0x0000000a0a0a7228 */ /* 0x000fe40000000000 */
[----:B--2---:R-:W-:-:S06]  /*0b90*/  DADD R34, R12, -R34 ;  /* 0x000000000c227229 */ /* 0x004fcc0000000822 */
[----:B------:R-:W-:-:S08]  /*0ba0*/  DFMA R10, R20, R20, R10 ;  /* 0x00000014140a722b */ /* 0x000fd0000000000a */
[----:B------:R-:W-:Y:S01]  /*0bb0*/  DFMA R34, R34, R34, R10 ;  /* 0x000000222222722b */ /* 0x000fe2000000000a */
[----:B------:R-:W-:Y:S01]  /*0bc0*/  MOV R10, 0x0 ;  /* 0x00000000000a7802 */ /* 0x000fe20000000f00 */
[----:B------:R-:W-:-:S04]  /*0bd0*/  IMAD.MOV.U32 R11, RZ, RZ, 0x3fd80000 ;  /* 0x3fd80000ff0b7424 */ /* 0x000fc800078e00ff */
        /* <DEDUP_REMOVED lines=16> */
[----:B------:R-:W-:Y:S02]  /*0ce0*/  IMAD.MOV.U32 R30, RZ, RZ, R34 ;  /* 0x000000ffff1e7224 */ /* 0x000fe400078e0022 */
[----:B------:R-:W-:-:S07]  /*0cf0*/  IMAD.MOV.U32 R21, RZ, RZ, R35 ;  /* 0x000000ffff157224 */ /* 0x000fce00078e0023 */
[----:B------:R-:W-:Y:S05]  /*0d00*/  CALL.REL.NOINC `($__internal_0_$__cuda_sm20_dsqrt_rn_f64_mediumpath_v1) ;  /* 0x0000001c00c87944 */ /* 0x000fea0003c00000 */
[----:B------:R-:W-:Y:S01]  /*0d10*/  MOV R30, R10 ;  /* 0x0000000a001e7202 */ /* 0x000fe20000000f00 */
[----:B------:R-:W-:-:S07]  /*0d20*/  IMAD.MOV.U32 R31, RZ, RZ, R11 ;  /* 0x000000ffff1f7224 */ /* 0x000fce00078e000b */
.L_x_15:
[----:B------:R-:W-:Y:S05]  /*0d30*/  BSYNC.RECONVERGENT B2 ;  /* 0x0000000000027941 */ /* 0x000fea0003800200 */
.L_x_14:
[----:B------:R-:W0:Y:S01]  /*0d40*/  LDC.64 R10, c[0x3][R26] ;  /* 0x00c000001a0a7b82 */ /* 0x000e220000000a00 */
[----:B------:R-:W-:Y:S01]  /*0d50*/  DSETP.GEU.AND P0, PT, R30, R32, PT ;  /* 0x000000201e00722a */ /* 0x000fe20003f0e000 */
[----:B------:R-:W-:Y:S05]  /*0d60*/  BSSY.RECONVERGENT B2, `(.L_x_16) ;  /* 0x0000023000027945 */ /* 0x000fea0003800200 */
[----:B------:R-:W-:Y:S01]  /*0d70*/  FSEL R32, R30, R32, !P0 ;  /* 0x000000201e207208 */ /* 0x000fe20004000000 */
[----:B------:R-:W1:Y:S01]  /*0d80*/  LDC.64 R20, c[0x3][R26+-0x8] ;  /* 0x00fffe001a147b82 */ /* 0x000e620000000a00 */
[----:B------:R-:W-:-:S06]  /*0d90*/  FSEL R33, R31, R33, !P0 ;  /* 0x000000211f217208 */ /* 0x000fcc0004000000 */
[----:B------:R-:W-:Y:S01]  /*0da0*/  @!P0 IADD3 R28, PT, PT, R9, 0x3, RZ ;  /* 0x00000003091c8810 */ /* 0x000fe20007ffe0ff */
        /* <DEDUP_REMOVED lines=28> */
[----:B------:R-:W-:Y:S01]  /*0f70*/  IMAD.MOV.U32 R30, RZ, RZ, R10 ;  /* 0x000000ffff1e7224 */ /* 0x000fe200078e000a */
[----:B------:R-:W-:-:S07]  /*0f80*/  MOV R31, R11 ;  /* 0x0000000b001f7202 */ /* 0x000fce0000000f00 */
.L_x_17:
[----:B------:R-:W-:Y:S05]  /*0f90*/  BSYNC.RECONVERGENT B2 ;  /* 0x0000000000027941 */ /* 0x000fea0003800200 */
.L_x_16:
        /* <DEDUP_REMOVED lines=37> */
.L_x_19:
[----:B------:R-:W-:Y:S05]  /*11f0*/  BSYNC.RECONVERGENT B2 ;  /* 0x0000000000027941 */ /* 0x000fea0003800200 */
.L_x_18:
        /* <DEDUP_REMOVED lines=17> */
[----:B------:R-:W-:-:S04]  /*1310*/  IADD3 R20, PT, PT, R35, -0x3500000, RZ ;  /* 0xfcb0000023147810 */ /* 0x000fc80007ffe0ff */
[----:B------:R-:W-:Y:S02]  /*1320*/  ISETP.GE.U32.AND P0, PT, R20, 0x7ca00000, PT ;  /* 0x7ca000001400780c */ /* 0x000fe40003f06070 */
        /* <DEDUP_REMOVED lines=16> */
[----:B------:R-:W-:Y:S01]  /*1430*/  MOV R30, R10 ;  /* 0x0000000a001e7202 */ /* 0x000fe20000000f00 */
[----:B------:R-:W-:-:S07]  /*1440*/  IMAD.MOV.U32 R31, RZ, RZ, R11 ;  /* 0x000000ffff1f7224 */ /* 0x000fce00078e000b */
.L_x_21:
[----:B------:R-:W-:Y:S05]  /*1450*/  BSYNC.RECONVERGENT B2 ;  /* 0x0000000000027941 */ /* 0x000fea0003800200 */
.L_x_20:
        /* <DEDUP_REMOVED lines=37> */
.L_x_23:
[----:B------:R-:W-:Y:S05]  /*16b0*/  BSYNC.RECONVERGENT B2 ;  /* 0x0000000000027941 */ /* 0x000fea0003800200 */
.L_x_22:
        /* <DEDUP_REMOVED lines=37> */
.L_x_25:
[----:B------:R-:W-:Y:S05]  /*1910*/  BSYNC.RECONVERGENT B2 ;  /* 0x0000000000027941 */ /* 0x000fea0003800200 */
.L_x_24:
[----:B------:R-:W-:Y:S01]  /*1920*/  IADD3 R9, PT, PT, R9, 0x8, RZ ;  /* 0x0000000809097810 */ /* 0x000fe20007ffe0ff */
[----:B------:R-:W-:Y:S01]  /*1930*/  DSETP.GEU.AND P0, PT, R30, R32, PT ;  /* 0x000000201e00722a */ /* 0x000fe20003f0e000 */
[----:B------:R-:W-:Y:S02]  /*1940*/  VIADD R26, R26, 0xc0 ;  /* 0x000000c01a1a7836 */ /* 0x000fe40000000000 */
[----:B------:R-:W-:-:S03]  /*1950*/  ISETP.NE.AND P2, PT, R9, R2, PT ;  /* 0x000000020900720c */ /* 0x000fc60003f45270 */
[----:B------:R-:W-:Y:S02]  /*1960*/  FSEL R32, R30, R32, !P0 ;  /* 0x000000201e207208 */ /* 0x000fe40004000000 */
[----:B------:R-:W-:Y:S02]  /*1970*/  FSEL R33, R31, R33, !P0 ;  /* 0x000000211f217208 */ /* 0x000fe40004000000 */
[----:B------:R-:W-:-:S06]  /*1980*/  SEL R28, R9, R28, !P0 ;  /* 0x0000001c091c7207 */ /* 0x000fcc0004000000 */
[----:B------:R-:W-:Y:S05]  /*1990*/  @P2 BRA `(.L_x_26) ;  /* 0xffffffec002c2947 */ /* 0x000fea000383ffff */
[----:B------:R-:W-:-:S07]  /*19a0*/  VIADD R9, R9, 0x1 ;  /* 0x0000000109097836 */ /* 0x000fce0000000000 */
.L_x_9:
[----:B------:R-:W-:Y:S01]  /*19b0*/  LOP3.LUT P0, RZ, R3, 0x7, RZ, 0xc0, !PT ;  /* 0x0000000703ff7812 */ /* 0x000fe2000780c0ff */
[----:B------:R-:W-:-:S12]  /*19c0*/  BSSY.RECONVERGENT B2, `(.L_x_27) ;  /* 0x000011e000027945 */ /* 0x000fd80003800200 */
[----:B------:R-:W-:Y:S05]  /*19d0*/  @!P0 BRA `(.L_x_28) ;  /* 0x0000001000708947 */ /* 0x000fea0003800000 */
[----:B------:R-:W-:-:S09]  /*19e0*/  UISETP.GE.U32.AND UP0, UPT, UR4, 0x3, UPT ;  /* 0x000000030400788c */ /* 0x000fd2000bf06070 */
[----:B------:R-:W-:Y:S05]  /*19f0*/  BRA.U !UP0, `(.L_x_29) ;  /* 0x0000000908747547 */ /* 0x000fea000b800000 */
[----:B------:R-:W-:Y:S01]  /*1a00*/  IMAD R26, R9, 0x18, RZ ;  /* 0x00000018091a7824 */ /* 0x000fe200078e02ff */
[----:B------:R-:W-:Y:S03]  /*1a10*/  BSSY.RECONVERGENT B3, `(.L_x_30) ;  /* 0x0000021000037945 */ /* 0x000fe60003800200 */
[----:B------:R-:W0:Y:S08]  /*1a20*/  LDC.64 R22, c[0x3][R26+0x8] ;  /* 0x00c002001a167b82 */ /* 0x000e300000000a00 */
[----:B------:R-:W1:Y:S08]  /*1a30*/  LDC.64 R10, c[0x3][R26] ;  /* 0x00c000001a0a7b82 */ /* 0x000e700000000a00 */
[----:B------:R-:W2:Y:S01]  /*1a40*/  LDC.64 R20, c[0x3][R26+0x10] ;  /* 0x00c004001a147b82 */ /* 0x000ea20000000a00 */
[----:B0-----:R-:W-:-:S02]  /*1a50*/  DADD R22, R16, -R22 ;  /* 0x0000000010167229 */ /* 0x001fc40000000816 */
[----:B-1----:R-:W-:-:S06]  /*1a60*/  DADD R10, R14, -R10 ;  /* 0x000000000e0a7229 */ /* 0x002fcc000000080a */
[----:B------:R-:W-:Y:S02]  /*1a70*/  DMUL R22, R22, R22 ;  /* 0x0000001616167228 */ /* 0x000fe40000000000 */
[----:B--2---:R-:W-:-:S06]  /*1a80*/  DADD R20, R12, -R20 ;  /* 0x000000000c147229 */ /* 0x004fcc0000000814 */
[----:B------:R-:W-:Y:S01]  /*1a90*/  DFMA R22, R10, R10, R22 ;  /* 0x0000000a0a16722b */ /* 0x000fe20000000016 */
[----:B------:R-:W-:Y:S02]  /*1aa0*/  IMAD.MOV.U32 R10, RZ, RZ, 0x0 ;  /* 0x00000000ff0a7424 */ /* 0x000fe400078e00ff */
[----:B------:R-:W-:-:S05]  /*1ab0*/  IMAD.MOV.U32 R11, RZ, RZ, 0x3fd80000 ;  /* 0x3fd80000ff0b7424 */ /* 0x000fca00078e00ff */
[----:B------:R-:W-:-:S06]  /*1ac0*/  DFMA R34, R20, R20, R22 ;  /* 0x000000141422722b */ /* 0x000fcc0000000016 */
        /* <DEDUP_REMOVED lines=21> */
.L_x_31:
[----:B------:R-:W-:Y:S05]  /*1c20*/  BSYNC.RECONVERGENT B3 ;  /* 0x0000000000037941 */ /* 0x000fea0003800200 */
.L_x_30:
[----:B------:R-:W0:Y:S01]  /*1c30*/  LDC.64 R10, c[0x3][R26+0x20] ;  /* 0x00c008001a0a7b82 */ /* 0x000e220000000a00 */
[----:B------:R-:W-:Y:S01]  /*1c40*/  DSETP.GEU.AND P0, PT, R30, R32, PT ;  /* 0x000000201e00722a */ /* 0x000fe20003f0e000 */
[----:B------:R-:W-:Y:S05]  /*1c50*/  BSSY.RECONVERGENT B3, `(.L_x_32) ;  /* 0x0000024000037945 */ /* 0x000fea0003800200 */
[----:B------:R-:W-:Y:S01]  /*1c60*/  FSEL R32, R30, R32, !P0 ;  /* 0x000000201e207208 */ /* 0x000fe20004000000 */
[----:B------:R-:W1:Y:S01]  /*1c70*/  LDC.64 R20, c[0x3][R26+0x18] ;  /* 0x00c006001a147b82 */ /* 0x000e620000000a00 */
[----:B------:R-:W-:Y:S02]  /*1c80*/  FSEL R33, R31, R33, !P0 ;  /* 0x000000211f217208 */ /* 0x000fe40004000000 */
[----:B------:R-:W-:-:S02]  /*1c90*/  SEL R27, R9, R28, !P0 ;  /* 0x0000001c091b7207 */ /* 0x000fc40004000000 */
[----:B------:R-:W-:-:S03]  /*1ca0*/  IADD3 R28, PT, PT, R9, 0x1, RZ ;  /* 0x00000001091c7810 */ /* 0x000fc60007ffe0ff */
        /* <DEDUP_REMOVED lines=30> */
.L_x_33:
[----:B------:R-:W-:Y:S05]  /*1e90*/  BSYNC.RECONVERGENT B3 ;  /* 0x0000000000037941 */ /* 0x000fea0003800200 */
.L_x_32:
[----:B------:R-:W0:Y:S01]  /*1ea0*/  LDC.64 R10, c[0x3][R26+0x38] ;  /* 0x00c00e001a0a7b82 */ /* 0x000e220000000a00 */
[----:B------:R-:W-:Y:S01]  /*1eb0*/  DSETP.GEU.AND P0, PT, R30, R32, PT ;  /* 0x000000201e00722a */ /* 0x000fe20003f0e000 */
[----:B------:R-:W-:Y:S05]  /*1ec0*/  BSSY.RECONVERGENT B3, `(.L_x_34) ;  /* 0x0000024000037945 */ /* 0x000fea0003800200 */
[----:B------:R-:W-:Y:S01]  /*1ed0*/  FSEL R32, R30, R32, !P0 ;  /* 0x000000201e207208 */ /* 0x000fe20004000000 */
[----:B------:R-:W1:Y:S01]  /*1ee0*/  LDC.64 R20, c[0x3][R26+0x30] ;  /* 0x00c00c001a147b82 */ /* 0x000e620000000a00 */
[----:B------:R-:W-:Y:S02]  /*1ef0*/  FSEL R33, R31, R33, !P0 ;  /* 0x000000211f217208 */ /* 0x000fe40004000000 */
[----:B------:R-:W-:Y:S01]  /*1f00*/  SEL R28, R28, R27, !P0 ;  /* 0x0000001b1c1c7207 */ /* 0x000fe20004000000 */
[----:B------:R-:W-:-:S04]  /*1f10*/  VIADD R27, R9, 0x2 ;  /* 0x00000002091b7836 */ /* 0x000fc80000000000 */
        /* <DEDUP_REMOVED lines=30> */
.L_x_35:
[----:B------:R-:W-:Y:S05]  /*2100*/  BSYNC.RECONVERGENT B3 ;  /* 0x0000000000037941 */ /* 0x000fea0003800200 */
.L_x_34:
        /* <DEDUP_REMOVED lines=38> */
.L_x_37:
[----:B------:R-:W-:Y:S05]  /*2370*/  BSYNC.RECONVERGENT B3 ;  /* 0x0000000000037941 */ /* 0x000fea0003800200 */
.L_x_36:
[----:B------:R-:W-:Y:S01]  /*2380*/  DSETP.GEU.AND P0, PT, R30, R32, PT ;  /* 0x000000201e00722a */ /* 0x000fe20003f0e000 */
[----:B------:R-:W-:-:S05]  /*2390*/  VIADD R9, R9, 0x4 ;  /* 0x0000000409097836 */ /* 0x000fca0000000000 */
[----:B------:R-:W-:Y:S02]  /*23a0*/  FSEL R32, R30, R32, !P0 ;  /* 0x000000201e207208 */ /* 0x000fe40004000000 */
[----:B------:R-:W-:Y:S02]  /*23b0*/  FSEL R33, R31, R33, !P0 ;  /* 0x000000211f217208 */ /* 0x000fe40004000000 */
[----:B------:R-:W-:-:S07]  /*23c0*/  SEL R28, R28, R27, !P0 ;  /* 0x0000001b1c1c7207 */ /* 0x000fce0004000000 */
.L_x_29:
[----:B------:R-:W-:-:S09]  /*23d0*/  ULOP3.LUT UP0, URZ, UR6, 0x3, URZ, 0xc0, !UPT ;  /* 0x0000000306ff7892 */ /* 0x000fd2000f80c0ff */
[----:B------:R-:W-:Y:S05]  /*23e0*/  BRA.U !UP0, `(.L_x_28) ;  /* 0x0000000508ec7547 */ /* 0x000fea000b800000 */
[----:B------:R-:W0:Y:S02]  /*23f0*/  LDCU UR5, c[0x0][0x390] ;  /* 0x00007200ff0577ac */ /* 0x000e240008000800 */
[----:B0-----:R-:W-:-:S06]  /*2400*/  UIADD3 UR5, UPT, UPT, UR5, -0x1, URZ ;  /* 0xffffffff05057890 */ /* 0x001fcc000fffe0ff */
[----:B------:R-:W-:-:S05]  /*2410*/  IMAD.U32 R3, RZ, RZ, UR5 ;  /* 0x00000005ff037e24 */ /* 0x000fca000f8e00ff */
[----:B------:R-:W-:-:S04]  /*2420*/  LOP3.LUT R8, R3, 0x3, RZ, 0xc0, !PT ;  /* 0x0000000303087812 */ /* 0x000fc800078ec0ff */
[----:B------:R-:W-:-:S13]  /*2430*/  ISETP.NE.AND P0, PT, R8, 0x1, PT ;  /* 0x000000010800780c */ /* 0x000fda0003f05270 */
[----:B------:R-:W-:Y:S05]  /*2440*/  @!P0 BRA `(.L_x_38) ;  /* 0x0000000400348947 */ /* 0x000fea0003800000 */
        /* <DEDUP_REMOVED lines=28> */
[----:B------:R-:W-:Y:S02]  /*2610*/  MOV R21, R31 ;  /* 0x0000001f00157202 */ /* 0x000fe40000000f00 */
[----:B------:R-:W-:-:S07]  /*2620*/  MOV R8, 0x2640 ;  /* 0x0000264000087802 */ /* 0x000fce0000000f00 */
[----:B------:R-:W-:Y:S05]  /*2630*/  CALL.REL.NOINC `($__internal_0_$__cuda_sm20_dsqrt_rn_f64_mediumpath_v1) ;  /* 0x00000004007c7944 */ /* 0x000fea0003c00000 */
[----:B------:R-:W-:Y:S02]  /*2640*/  IMAD.MOV.U32 R34, RZ, RZ, R10 ;  /* 0x000000ffff227224 */ /* 0x000fe400078e000a */
[----:B------:R-:W-:-:S07]  /*2650*/  IMAD.MOV.U32 R35, RZ, RZ, R11 ;  /* 0x000000ffff237224 */ /* 0x000fce00078e000b */
.L_x_40:
[----:B------:R-:W-:Y:S05]  /*2660*/  BSYNC.RECONVERGENT B3 ;  /* 0x0000000000037941 */ /* 0x000fea0003800200 */
.L_x_39:
[----:B------:R-:W0:Y:S01]  /*2670*/  LDC.64 R20, c[0x3][R26+0x20] ;  /* 0x00c008001a147b82 */ /* 0x000e220000000a00 */
[----:B------:R-:W-:Y:S01]  /*2680*/  DSETP.GEU.AND P0, PT, R34, R32, PT ;  /* 0x000000202200722a */ /* 0x000fe20003f0e000 */
[----:B------:R-:W-:Y:S05]  /*2690*/  BSSY.RECONVERGENT B3, `(.L_x_41) ;  /* 0x0000023000037945 */ /* 0x000fea0003800200 */
[----:B------:R-:W-:Y:S01]  /*26a0*/  FSEL R32, R34, R32, !P0 ;  /* 0x0000002022207208 */ /* 0x000fe20004000000 */
[----:B------:R-:W1:Y:S01]  /*26b0*/  LDC.64 R10, c[0x3][R26+0x18] ;  /* 0x00c006001a0a7b82 */ /* 0x000e620000000a00 */
[----:B------:R-:W-:Y:S02]  /*26c0*/  FSEL R33, R35, R33, !P0 ;  /* 0x0000002123217208 */ /* 0x000fe40004000000 */
[C---:B------:R-:W-:Y:S01]  /*26d0*/  SEL R27, R9.reuse, R28, !P0 ;  /* 0x0000001c091b7207 */ /* 0x040fe20004000000 */
[----:B------:R-:W-:-:S04]  /*26e0*/  VIADD R28, R9, 0x1 ;  /* 0x00000001091c7836 */ /* 0x000fc80000000000 */
[----:B------:R-:W2:Y:S01]  /*26f0*/  LDC.64 R22, c[0x3][R26+0x28] ;  /* 0x00c00a001a167b82 */ /* 0x000ea20000000a00 */
[----:B0-----:R-:W-:Y:S02]  /*2700*/  DADD R20, R16, -R20 ;  /* 0x0000000010147229 */ /* 0x001fe40000000814 */
        /* <DEDUP_REMOVED lines=23> */
[----:B------:R-:W-:-:S07]  /*2880*/  MOV R8, 0x28a0 ;  /* 0x000028a000087802 */ /* 0x000fce0000000f00 */
[----:B------:R-:W-:Y:S05]  /*2890*/  CALL.REL.NOINC `($__internal_0_$__cuda_sm20_dsqrt_rn_f64_mediumpath_v1) ;  /* 0x0000000000e47944 */ /* 0x000fea0003c00000 */
[----:B------:R-:W-:Y:S01]  /*28a0*/  IMAD.MOV.U32 R34, RZ, RZ, R10 ;  /* 0x000000ffff227224 */ /* 0x000fe200078e000a */
[----:B------:R-:W-:-:S07]  /*28b0*/  MOV R35, R11 ;  /* 0x0000000b00237202 */ /* 0x000fce0000000f00 */
.L_x_42:
[----:B------:R-:W-:Y:S05]  /*28c0*/  BSYNC.RECONVERGENT B3 ;  /* 0x0000000000037941 */ /* 0x000fea0003800200 */
.L_x_41:
[----:B------:R-:W-:Y:S01]  /*28d0*/  DSETP.GEU.AND P0, PT, R34, R32, PT ;  /* 0x000000202200722a */ /* 0x000fe20003f0e000 */
[----:B------:R-:W-:-:S05]  /*28e0*/  VIADD R9, R9, 0x2 ;  /* 0x0000000209097836 */ /* 0x000fca0000000000 */
[----:B------:R-:W-:Y:S02]  /*28f0*/  FSEL R32, R34, R32, !P0 ;  /* 0x0000002022207208 */ /* 0x000fe40004000000 */
[----:B------:R-:W-:Y:S02]  /*2900*/  FSEL R33, R35, R33, !P0 ;  /* 0x0000002123217208 */ /* 0x000fe40004000000 */
[----:B------:R-:W-:-:S07]  /*2910*/  SEL R28, R28, R27, !P0 ;  /* 0x0000001b1c1c7207 */ /* 0x000fce0004000000 */
.L_x_38:
[----:B------:R-:W0:Y:S02]  /*2920*/  LDCU UR5, c[0x0][0x390] ;  /* 0x00007200ff0577ac */ /* 0x000e240008000800 */
[----:B0-----:R-:W-:-:S04]  /*2930*/  ULOP3.LUT UR5, UR5, 0x1, URZ, 0xc0, !UPT ;  /* 0x0000000105057892 */ /* 0x001fc8000f8ec0ff */
[----:B------:R-:W-:-:S09]  /*2940*/  UISETP.NE.U32.AND UP0, UPT, UR5, 0x1, UPT ;  /* 0x000000010500788c */ /* 0x000fd2000bf05070 */
        /* <DEDUP_REMOVED lines=11> */
[----:B------:R-:W-:Y:S01]  /*2a00*/  MOV R12, 0x0 ;  /* 0x00000000000c7802 */ /* 0x000fe20000000f00 */
[----:B------:R-:W-:-:S06]  /*2a10*/  IMAD.MOV.U32 R13, RZ, RZ, 0x3fd80000 ;  /* 0x3fd80000ff0d7424 */ /* 0x000fcc00078e00ff */
        /* <DEDUP_REMOVED lines=19> */
[----:B------:R-:W-:Y:S01]  /*2b50*/  MOV R12, R10 ;  /* 0x0000000a000c7202 */ /* 0x000fe20000000f00 */
[----:B------:R-:W-:-:S07]  /*2b60*/  IMAD.MOV.U32 R13, RZ, RZ, R11 ;  /* 0x000000ffff0d7224 */ /* 0x000fce00078e000b */
.L_x_44:
[----:B------:R-:W-:Y:S05]  /*2b70*/  BSYNC.RECONVERGENT B3 ;  /* 0x0000000000037941 */ /* 0x000fea0003800200 */
.L_x_43:
[----:B------:R-:W-:-:S06]  /*2b80*/  DSETP.GEU.AND P0, PT, R12, R32, PT ;  /* 0x000000200c00722a */ /* 0x000fcc0003f0e000 */
[----:B------:R-:W-:-:S08]  /*2b90*/  SEL R28, R9, R28, !P0 ;  /* 0x0000001c091c7207 */ /* 0x000fd00004000000 */
.L_x_28:
[----:B------:R-:W-:Y:S05]  /*2ba0*/  BSYNC.RECONVERGENT B2 ;  /* 0x0000000000027941 */ /* 0x000fea0003800200 */
.L_x_27:
[----:B------:R0:W-:Y:S01]  /*2bb0*/  STG.E.U8 desc[UR8][R18.64+0x3], R28 ;  /* 0x0000031c12007986 */ /* 0x0001e2000c101108 */
[----:B------:R-:W-:Y:S05]  /*2bc0*/  @!P1 BRA `(.L_x_45) ;  /* 0xffffffd400d49947 */ /* 0x000fea000383ffff */
.L_x_6:
[----:B------:R-:W-:Y:S05]  /*2bd0*/  BSYNC.RECONVERGENT B0 ;  /* 0x0000000000007941 */ /* 0x000fea0003800200 */
.L_x_5:
[----:B------:R-:W1:Y:S01]  /*2be0*/  LDCU UR5, c[0x0][0x388] ;  /* 0x00007100ff0577ac */ /* 0x000e620008000800 */
[----:B------:R-:W-:-:S05]  /*2bf0*/  IMAD.IADD R5, R4, 0x1, R5 ;  /* 0x0000000104057824 */ /* 0x000fca00078e0205 */
[----:B-1----:R-:W-:-:S13]  /*2c00*/  ISETP.GE.U32.AND P0, PT, R5, UR5, PT ;  /* 0x0000000505007c0c */ /* 0x002fda000bf06070 */
[----:B------:R-:W-:Y:S05]  /*2c10*/  @!P0 BRA `(.L_x_46) ;  /* 0xffffffd400ac8947 */ /* 0x000fea000383ffff */
[----:B------:R-:W-:Y:S05]  /*2c20*/  EXIT ;  /* 0x000000000000794d */ /* 0x000fea0003800000 */
        .weak           $__internal_0_$__cuda_sm20_dsqrt_rn_f64_mediumpath_v1
        .type           $__internal_0_$__cuda_sm20_dsqrt_rn_f64_mediumpath_v1,@function
        .size           $__internal_0_$__cuda_sm20_dsqrt_rn_f64_mediumpath_v1,(.L_x_52 - $__internal_0_$__cuda_sm20_dsqrt_rn_f64_mediumpath_v1)
$__internal_0_$__cuda_sm20_dsqrt_rn_f64_mediumpath_v1:
[----:B------:R-:W-:Y:S01]  /*2c30*/  ISETP.GE.U32.AND P2, PT, R20, -0x3400000, PT ;  /* 0xfcc000001400780c */ /* 0x000fe20003f46070 */
[----:B------:R-:W-:Y:S01]  /*2c40*/  BSSY.RECONVERGENT B1, `(.L_x_47) ;  /* 0x0000024000017945 */ /* 0x000fe20003800200 */
[----:B------:R-:W-:-:S11]  /*2c50*/  MOV R20, R30 ;  /* 0x0000001e00147202 */ /* 0x000fd60000000f00 */
[----:B------:R-:W-:Y:S05]  /*2c60*/  @!P2 BRA `(.L_x_48) ;  /* 0x000000000020a947 */ /* 0x000fea0003800000 */
[----:B------:R-:W-:-:S10]  /*2c70*/  DFMA.RM R22, R22, R24, R10 ;  /* 0x000000181616722b */ /* 0x000fd4000000400a */
[----:B------:R-:W-:-:S05]  /*2c80*/  IADD3 R10, P2, PT, R22, 0x1, RZ ;  /* 0x00000001160a7810 */ /* 0x000fca0007f5e0ff */
[----:B------:R-:W-:-:S06]  /*2c90*/  IMAD.X R11, RZ, RZ, R23, P2 ;  /* 0x000000ffff0b7224 */ /* 0x000fcc00010e0617 */
[----:B------:R-:W-:-:S08]  /*2ca0*/  DFMA.RP R20, -R22, R10, R20 ;  /* 0x0000000a1614722b */ /* 0x000fd00000008114 */
[----:B------:R-:W-:-:S06]  /*2cb0*/  DSETP.GT.AND P2, PT, R20, RZ, PT ;  /* 0x000000ff1400722a */ /* 0x000fcc0003f44000 */
[----:B------:R-:W-:Y:S02]  /*2cc0*/  FSEL R10, R10, R22, P2 ;  /* 0x000000160a0a7208 */ /* 0x000fe40001000000 */
[----:B------:R-:W-:Y:S01]  /*2cd0*/  FSEL R11, R11, R23, P2 ;  /* 0x000000170b0b7208 */ /* 0x000fe20001000000 */
[----:B------:R-:W-:Y:S06]  /*2ce0*/  BRA `(.L_x_49) ;  /* 0x0000000000647947 */ /* 0x000fec0003800000 */
.L_x_48:
[----:B------:R-:W-:-:S14]  /*2cf0*/  DSETP.NE.AND P2, PT, R20, RZ, PT ;  /* 0x000000ff1400722a */ /* 0x000fdc0003f45000 */
[----:B------:R-:W-:Y:S05]  /*2d00*/  @!P2 BRA `(.L_x_50) ;  /* 0x000000000058a947 */ /* 0x000fea0003800000 */
[----:B------:R-:W-:-:S13]  /*2d10*/  ISETP.GE.AND P2, PT, R21, RZ, PT ;  /* 0x000000ff1500720c */ /* 0x000fda0003f46270 */
[----:B------:R-:W-:Y:S01]  /*2d20*/  @!P2 IMAD.MOV.U32 R10, RZ, RZ, 0x0 ;  /* 0x00000000ff0aa424 */ /* 0x000fe200078e00ff */
[----:B------:R-:W-:Y:S01]  /*2d30*/  @!P2 MOV R11, 0xfff80000 ;  /* 0xfff80000000ba802 */ /* 0x000fe20000000f00 */
[----:B------:R-:W-:Y:S06]  /*2d40*/  @!P2 BRA `(.L_x_49) ;  /* 0x00000000004ca947 */ /* 0x000fec0003800000 */
[----:B------:R-:W-:-:S13]  /*2d50*/  ISETP.GT.AND P2, PT, R21, 0x7fefffff, PT ;  /* 0x7fefffff1500780c */ /* 0x000fda0003f44270 */
[----:B------:R-:W-:Y:S05]  /*2d60*/  @P2 BRA `(.L_x_50) ;  /* 0x0000000000402947 */ /* 0x000fea0003800000 */
[----:B------:R-:W-:Y:S01]  /*2d70*/  DMUL R24, R20, 8.11296384146066816958e+31 ;  /* 0x4690000014187828 */ /* 0x000fe20000000000 */
[----:B------:R-:W-:Y:S01]  /*2d80*/  IMAD.MOV.U32 R22, RZ, RZ, RZ ;  /* 0x000000ffff167224 */ /* 0x000fe200078e00ff */
[----:B------:R-:W-:Y:S01]  /*2d90*/  MOV R11, 0x3fd80000 ;  /* 0x3fd80000000b7802 */ /* 0x000fe20000000f00 */
[----:B------:R-:W-:-:S03]  /*2da0*/  IMAD.MOV.U32 R10, RZ, RZ, 0x0 ;  /* 0x00000000ff0a7424 */ /* 0x000fc600078e00ff */
[----:B------:R-:W0:Y:S02]  /*2db0*/  MUFU.RSQ64H R23, R25 ;  /* 0x0000001900177308 */ /* 0x000e240000001c00 */
[----:B0-----:R-:W-:-:S08]  /*2dc0*/  DMUL R20, R22, R22 ;  /* 0x0000001616147228 */ /* 0x001fd00000000000 */
[----:B------:R-:W-:-:S08]  /*2dd0*/  DFMA R20, R24, -R20, 1 ;  /* 0x3ff000001814742b */ /* 0x000fd00000000814 */
[----:B------:R-:W-:Y:S02]  /*2de0*/  DFMA R10, R20, R10, 0.5 ;  /* 0x3fe00000140a742b */ /* 0x000fe4000000000a */
[----:B------:R-:W-:-:S08]  /*2df0*/  DMUL R20, R22, R20 ;  /* 0x0000001416147228 */ /* 0x000fd00000000000 */
[----:B------:R-:W-:-:S08]  /*2e00*/  DFMA R20, R10, R20, R22 ;  /* 0x000000140a14722b */ /* 0x000fd00000000016 */
[----:B------:R-:W-:Y:S02]  /*2e10*/  DMUL R10, R24, R20 ;  /* 0x00000014180a7228 */ /* 0x000fe40000000000 */
[----:B------:R-:W-:-:S06]  /*2e20*/  VIADD R21, R21, 0xfff00000 ;  /* 0xfff0000015157836 */ /* 0x000fcc0000000000 */
[----:B------:R-:W-:-:S08]  /*2e30*/  DFMA R22, R10, -R10, R24 ;  /* 0x8000000a0a16722b */ /* 0x000fd00000000018 */
[----:B------:R-:W-:-:S10]  /*2e40*/  DFMA R10, R20, R22, R10 ;  /* 0x00000016140a722b */ /* 0x000fd4000000000a */
[----:B------:R-:W-:Y:S01]  /*2e50*/  VIADD R11, R11, 0xfcb00000 ;  /* 0xfcb000000b0b7836 */ /* 0x000fe20000000000 */
[----:B------:R-:W-:Y:S06]  /*2e60*/  BRA `(.L_x_49) ;  /* 0x0000000000047947 */ /* 0x000fec0003800000 */
.L_x_50:
[----:B------:R-:W-:-:S11]  /*2e70*/  DADD R10, R20, R20 ;  /* 0x00000000140a7229 */ /* 0x000fd60000000014 */
.L_x_49:
[----:B------:R-:W-:Y:S05]  /*2e80*/  BSYNC.RECONVERGENT B1 ;  /* 0x0000000000017941 */ /* 0x000fea0003800200 */
.L_x_47:
[----:B------:R-:W-:Y:S01]  /*2e90*/  MOV R20, R8 ;  /* 0x0000000800147202 */ /* 0x000fe20000000f00 */
[----:B------:R-:W-:-:S04]  /*2ea0*/  IMAD.MOV.U32 R21, RZ, RZ, 0x0 ;  /* 0x00000000ff157424 */ /* 0x000fc800078e00ff */
[----:B------:R-:W-:Y:S05]  /*2eb0*/  RET.REL.NODEC R20 `(_Z6KMeansP6uchar4jjj) ;  /* 0xffffffd014507950 */ /* 0x000fea0003c3ffff */
.L_x_51:
[----:B------:R-:W-:-:S00]  /*2ec0*/  BRA `(.L_x_51) ;  /* 0xfffffffc00fc7947 */ /* 0x000fc0000383ffff */
[----:B------:R-:W-:-:S00]  /*2ed0*/  NOP ;  /* 0x0000000000007918 */ /* 0x000fc00000000000 */
        /* <DEDUP_REMOVED lines=10> */
.L_x_52:


//--------------------- .nv.shared.reserved.0     --------------------------
	.section	.nv.shared.reserved.0,"aw",@nobits
	.weak		__nv_reservedSMEM_offset_0_alias
	.size		__nv_reservedSMEM_offset_0_alias, 0, 64
	.other		__nv_reservedSMEM_offset_0_alias,@"STO_CUDA_RESERVED_SHARED STV_DEFAULT"
__nv_reservedSMEM_offset_0_alias:
	.zero		0
	.zero		64


//--------------------- .nv.constant0._Z6KMeansP6uchar4jjj --------------------------
	.section	.nv.constant0._Z6KMeansP6uchar4jjj,"a",@progbits
	.sectionflags	@""
	.align	4
.nv.constant0._Z6KMeansP6uchar4jjj:
	.zero		916


//--------------------- SYMBOLS --------------------------

	.type		.nv.reservedSmem.offset0,@object
	.size		.nv.reservedSmem.offset0,0x4
